//
// Generated by NVIDIA NVVM Compiler
//
// Compiler Build ID: CL-36424714
// Cuda compilation tools, release 13.0, V13.0.88
// Based on NVVM 20.0.0
//

.version 9.0
.target sm_100
.address_size 64

	// .globl	_Z14onesComplementPiS_i

.visible .entry _Z14onesComplementPiS_i(
	.param .u64 .ptr .align 1 _Z14onesComplementPiS_i_param_0,
	.param .u64 .ptr .align 1 _Z14onesComplementPiS_i_param_1,
	.param .u32 _Z14onesComplementPiS_i_param_2
)
{
	.reg .pred 	%p<2>;
	.reg .b32 	%r<5>;
	.reg .b64 	%rd<8>;

	ld.param.u64 	%rd1, [_Z14onesComplementPiS_i_param_0];
	ld.param.u64 	%rd2, [_Z14onesComplementPiS_i_param_1];
	ld.param.u32 	%r2, [_Z14onesComplementPiS_i_param_2];
	mov.u32 	%r1, %tid.x;
	setp.ge.s32 	%p1, %r1, %r2;
	@%p1 bra 	$L__BB0_2;
	cvta.to.global.u64 	%rd3, %rd1;
	cvta.to.global.u64 	%rd4, %rd2;
	mul.wide.u32 	%rd5, %r1, 4;
	add.s64 	%rd6, %rd3, %rd5;
	ld.global.u32 	%r3, [%rd6];
	not.b32 	%r4, %r3;
	add.s64 	%rd7, %rd4, %rd5;
	st.global.u32 	[%rd7], %r4;
$L__BB0_2:
	ret;

}


// ===== COMPILED SASS (sm_100) =====

	.target	sm_100

	.elftype	@"ET_EXEC"


//--------------------- .note.nv.tkinfo           --------------------------
	.section	.note.nv.tkinfo,"",@"SHT_NOTE"
	.sectionflags	@"SHF_NOTE_NV_TKINFO"
	.tkinfo
        /*0018*/ 	.word	0x00000002
        /*0030*/ 	.string	""
        /*0030*/ 	.string	"ptxas"
        /*0030*/ 	.string	"Cuda compilation tools, release 13.0, V13.0.88"
        /*0030*/ 	.string	"Build cuda_13.0.r13.0/compiler.36424714_0"
        /*0030*/ 	.string	"-arch sm_100 -m 64 "



//--------------------- .note.nv.cuinfo           --------------------------
	.section	.note.nv.cuinfo,"",@"SHT_NOTE"
	.sectionflags	@"SHF_NOTE_NV_CUINFO"
        /*0018*/ 	.short	0x0002
        /*001a*/ 	.short	0x0064
        /*001c*/ 	.short	0x0082
	.zero		2


//--------------------- .nv.info                  --------------------------
	.section	.nv.info,"",@"SHT_CUDA_INFO"
	.align	4


	//----- nvinfo : EIATTR_REGCOUNT
	.align		4
        /*0000*/ 	.byte	0x04, 0x2f
        /*0002*/ 	.short	(.L_1 - .L_0)
	.align		4
.L_0:
        /*0004*/ 	.word	index@(_Z14onesComplementPiS_i)
        /*0008*/ 	.word	0x0000000a


	//----- nvinfo : EIATTR_FRAME_SIZE
	.align		4
.L_1:
        /*000c*/ 	.byte	0x04, 0x11
        /*000e*/ 	.short	(.L_3 - .L_2)
	.align		4
.L_2:
        /*0010*/ 	.word	index@(_Z14onesComplementPiS_i)
        /*0014*/ 	.word	0x00000000


	//----- nvinfo : EIATTR_MIN_STACK_SIZE
	.align		4
.L_3:
        /*0018*/ 	.byte	0x04, 0x12
        /*001a*/ 	.short	(.L_5 - .L_4)
	.align		4
.L_4:
        /*001c*/ 	.word	index@(_Z14onesComplementPiS_i)
        /*0020*/ 	.word	0x00000000
.L_5:


//--------------------- .nv.compat                --------------------------
	.section	.nv.compat,"",@"SHT_CUDA_COMPAT_INFO"
	.align	4
        /*0000*/ 	.byte	0x02, 0x09, 0x00, 0x00, 0x02, 0x02, 0x01, 0x00, 0x02, 0x05, 0x05, 0x00, 0x03, 0x07, 0x01, 0x01
        /*0010*/ 	.byte	0x02, 0x03, 0x00, 0x00, 0x02, 0x06, 0x01, 0x00, 0x04, 0x0b, 0x08, 0x00, 0x09, 0x00, 0x00, 0x00
        /*0020*/ 	.byte	0x00, 0x00, 0x00, 0x00


//--------------------- .nv.info._Z14onesComplementPiS_i --------------------------
	.section	.nv.info._Z14onesComplementPiS_i,"",@"SHT_CUDA_INFO"
	.sectionflags	@""
	.align	4


	//----- nvinfo : EIATTR_CUDA_API_VERSION
	.align		4
        /*0000*/ 	.byte	0x04, 0x37
        /*0002*/ 	.short	(.L_7 - .L_6)
.L_6:
        /*0004*/ 	.word	0x00000082


	//----- nvinfo : EIATTR_KPARAM_INFO
	.align		4
.L_7:
        /*0008*/ 	.byte	0x04, 0x17
        /*000a*/ 	.short	(.L_9 - .L_8)
.L_8:
        /*000c*/ 	.word	0x00000000
        /*0010*/ 	.short	0x0002
        /*0012*/ 	.short	0x0010
        /*0014*/ 	.byte	0x00, 0xf0, 0x11, 0x00


	//----- nvinfo : EIATTR_KPARAM_INFO
	.align		4
.L_9:
        /*0018*/ 	.byte	0x04, 0x17
        /*001a*/ 	.short	(.L_11 - .L_10)
.L_10:
        /*001c*/ 	.word	0x00000000
        /*0020*/ 	.short	0x0001
        /*0022*/ 	.short	0x0008
        /*0024*/ 	.byte	0x00, 0xf5, 0x21, 0x00


	//----- nvinfo : EIATTR_KPARAM_INFO
	.align		4
.L_11:
        /*0028*/ 	.byte	0x04, 0x17
        /*002a*/ 	.short	(.L_13 - .L_12)
.L_12:
        /*002c*/ 	.word	0x00000000
        /*0030*/ 	.short	0x0000
        /*0032*/ 	.short	0x0000
        /*0034*/ 	.byte	0x00, 0xf5, 0x21, 0x00


	//----- nvinfo : EIATTR_SPARSE_MMA_MASK
	.align		4
.L_13:
        /*0038*/ 	.byte	0x03, 0x50
        /*003a*/ 	.short	0x0000


	//----- nvinfo : EIATTR_MAXREG_COUNT
	.align		4
        /*003c*/ 	.byte	0x03, 0x1b
        /*003e*/ 	.short	0x00ff


	//----- nvinfo : EIATTR_MERCURY_ISA_VERSION
	.align		4
        /*0040*/ 	.byte	0x03, 0x5f
        /*0042*/ 	.short	0x0101


	//----- nvinfo : EIATTR_VRC_CTA_INIT_COUNT
	.align		4
        /*0044*/ 	.byte	0x02, 0x4a
	.zero		1
	.zero		1


	//----- nvinfo : EIATTR_EXIT_INSTR_OFFSETS
	.align		4
        /*0048*/ 	.byte	0x04, 0x1c
        /*004a*/ 	.short	(.L_15 - .L_14)


	//   ....[0]....
.L_14:
        /*004c*/ 	.word	0x00000040


	//   ....[1]....
        /*0050*/ 	.word	0x000000d0


	//----- nvinfo : EIATTR_CBANK_PARAM_SIZE
	.align		4
.L_15:
        /*0054*/ 	.byte	0x03, 0x19
        /*0056*/ 	.short	0x0014


	//----- nvinfo : EIATTR_PARAM_CBANK
	.align		4
        /*0058*/ 	.byte	0x04, 0x0a
        /*005a*/ 	.short	(.L_17 - .L_16)
	.align		4
.L_16:
        /*005c*/ 	.word	index@(.nv.constant0._Z14onesComplementPiS_i)
        /*0060*/ 	.short	0x0380
        /*0062*/ 	.short	0x0014


	//----- nvinfo : EIATTR_SW_WAR
	.align		4
.L_17:
        /*0064*/ 	.byte	0x04, 0x36
        /*0066*/ 	.short	(.L_19 - .L_18)
.L_18:
        /*0068*/ 	.word	0x00000008
.L_19:


//--------------------- .nv.callgraph             --------------------------
	.section	.nv.callgraph,"",@"SHT_CUDA_CALLGRAPH"
	.align	4
	.sectionentsize	8
	.align		4
        /*0000*/ 	.word	0x00000000
	.align		4
        /*0004*/ 	.word	0xffffffff
	.align		4
        /*0008*/ 	.word	0x00000000
	.align		4
        /*000c*/ 	.word	0xfffffffe
	.align		4
        /*0010*/ 	.word	0x00000000
	.align		4
        /*0014*/ 	.word	0xfffffffd
	.align		4
        /*0018*/ 	.word	0x00000000
	.align		4
        /*001c*/ 	.word	0xfffffffc


//--------------------- .text._Z14onesComplementPiS_i --------------------------
	.section	.text._Z14onesComplementPiS_i,"ax",@progbits
	.align	128
        .global         _Z14onesComplementPiS_i
        .type           _Z14onesComplementPiS_i,@function
        .size           _Z14onesComplementPiS_i,(.L_x_1 - _Z14onesComplementPiS_i)
        .other          _Z14onesComplementPiS_i,@"STO_CUDA_ENTRY STV_DEFAULT"
_Z14onesComplementPiS_i:
.text._Z14onesComplementPiS_i:
[----:B------:R-:W-:Y:S01]  /*0000*/  LDC R1, c[0x0][0x37c] ;  /* 0x0000df00ff017b82 */ /* 0x000fe20000000800 */
[----:B------:R-:W0:Y:S01]  /*0010*/  S2R R7, SR_TID.X ;  /* 0x0000000000077919 */ /* 0x000e220000002100 */
[----:B------:R-:W0:Y:S02]  /*0020*/  LDCU UR4, c[0x0][0x390] ;  /* 0x00007200ff0477ac */ /* 0x000e240008000800 */
[----:B0-----:R-:W-:-:S13]  /*0030*/  ISETP.GE.AND P0, PT, R7, UR4, PT ;  /* 0x0000000407007c0c */ /* 0x001fda000bf06270 */
[----:B------:R-:W-:Y:S05]  /*0040*/  @P0 EXIT ;  /* 0x000000000000094d */ /* 0x000fea0003800000 */
[----:B------:R-:W0:Y:S01]  /*0050*/  LDC.64 R2, c[0x0][0x380] ;  /* 0x0000e000ff027b82 */ /* 0x000e220000000a00 */
[----:B------:R-:W1:Y:S07]  /*0060*/  LDCU.64 UR4, c[0x0][0x358] ;  /* 0x00006b00ff0477ac */ /* 0x000e6e0008000a00 */
[----:B------:R-:W2:Y:S01]  /*0070*/  LDC.64 R4, c[0x0][0x388] ;  /* 0x0000e200ff047b82 */ /* 0x000ea20000000a00 */
[----:B0-----:R-:W-:-:S06]  /*0080*/  IMAD.WIDE.U32 R2, R7, 0x4, R2 ;  /* 0x0000000407027825 */ /* 0x001fcc00078e0002 */
[----:B-1----:R-:W3:Y:S01]  /*0090*/  LDG.E R2, desc[UR4][R2.64] ;  /* 0x0000000402027981 */ /* 0x002ee2000c1e1900 */
[----:B--2---:R-:W-:Y:S01]  /*00a0*/  IMAD.WIDE.U32 R4, R7, 0x4, R4 ;  /* 0x0000000407047825 */ /* 0x004fe200078e0004 */
[----:B---3--:R-:W-:-:S05]  /*00b0*/  LOP3.LUT R7, RZ, R2, RZ, 0x33, !PT ;  /* 0x00000002ff077212 */ /* 0x008fca00078e33ff */
[----:B------:R-:W-:Y:S01]  /*00c0*/  STG.E desc[UR4][R4.64], R7 ;  /* 0x0000000704007986 */ /* 0x000fe2000c101904 */
[----:B------:R-:W-:Y:S05]  /*00d0*/  EXIT ;  /* 0x000000000000794d */ /* 0x000fea0003800000 */
.L_x_0:
[----:B------:R-:W-:-:S00]  /*00e0*/  BRA `(.L_x_0) ;  /* 0xfffffffc00fc7947 */ /* 0x000fc0000383ffff */
[----:B------:R-:W-:-:S00]  /*00f0*/  NOP ;  /* 0x0000000000007918 */ /* 0x000fc00000000000 */
        /* <DEDUP_REMOVED lines=8> */
.L_x_1:


//--------------------- .nv.shared.reserved.0     --------------------------
	.section	.nv.shared.reserved.0,"aw",@nobits
	.weak		__nv_reservedSMEM_offset_0_alias
	.size		__nv_reservedSMEM_offset_0_alias, 0, 64
	.other		__nv_reservedSMEM_offset_0_alias,@"STO_CUDA_RESERVED_SHARED STV_DEFAULT"
__nv_reservedSMEM_offset_0_alias:
	.zero		0
	.zero		64


//--------------------- .nv.constant0._Z14onesComplementPiS_i --------------------------
	.section	.nv.constant0._Z14onesComplementPiS_i,"a",@progbits
	.sectionflags	@""
	.align	4
.nv.constant0._Z14onesComplementPiS_i:
	.zero		916


//--------------------- SYMBOLS --------------------------

	.type		.nv.reservedSmem.offset0,@object
	.size		.nv.reservedSmem.offset0,0x4
